//
// Generated by NVIDIA NVVM Compiler
//
// Compiler Build ID: CL-36424714
// Cuda compilation tools, release 13.0, V13.0.88
// Based on NVVM 20.0.0
//

.version 9.0
.target sm_100
.address_size 64

	// .globl	_Z9num_paresv
.extern .func  (.param .b32 func_retval0) vprintf
(
	.param .b64 vprintf_param_0,
	.param .b64 vprintf_param_1
)
;
.global .align 1 .b8 $str[5] = {37, 100, 32, 10};

.visible .entry _Z9num_paresv()
{
	.local .align 8 .b8 	__local_depot0[8];
	.reg .b64 	%SP;
	.reg .b64 	%SPL;
	.reg .pred 	%p<2>;
	.reg .b32 	%r<8>;
	.reg .b64 	%rd<5>;

	mov.u64 	%SPL, __local_depot0;
	cvta.local.u64 	%SP, %SPL;
	mov.u32 	%r2, %tid.x;
	mov.u32 	%r3, %ctaid.x;
	mov.u32 	%r4, %ntid.x;
	mad.lo.s32 	%r1, %r3, %r4, %r2;
	and.b32  	%r5, %r1, 1;
	setp.eq.b32 	%p1, %r5, 1;
	@%p1 bra 	$L__BB0_2;
	add.u64 	%rd1, %SP, 0;
	add.u64 	%rd2, %SPL, 0;
	st.local.u32 	[%rd2], %r1;
	mov.u64 	%rd3, $str;
	cvta.global.u64 	%rd4, %rd3;
	{ // callseq 0, 0
	.param .b64 param0;
	st.param.b64 	[param0], %rd4;
	.param .b64 param1;
	st.param.b64 	[param1], %rd1;
	.param .b32 retval0;
	call.uni (retval0), 
	vprintf, 
	(
	param0, 
	param1
	);
	ld.param.b32 	%r6, [retval0];
	} // callseq 0
$L__BB0_2:
	ret;

}


// ===== COMPILED SASS (sm_100) =====

	.target	sm_100

	.elftype	@"ET_EXEC"


//--------------------- .note.nv.tkinfo           --------------------------
	.section	.note.nv.tkinfo,"",@"SHT_NOTE"
	.sectionflags	@"SHF_NOTE_NV_TKINFO"
	.tkinfo
        /*0018*/ 	.word	0x00000002
        /*0030*/ 	.string	""
        /*0030*/ 	.string	"ptxas"
        /*0030*/ 	.string	"Cuda compilation tools, release 13.0, V13.0.88"
        /*0030*/ 	.string	"Build cuda_13.0.r13.0/compiler.36424714_0"
        /*0030*/ 	.string	"-arch sm_100 -m 64 "



//--------------------- .note.nv.cuinfo           --------------------------
	.section	.note.nv.cuinfo,"",@"SHT_NOTE"
	.sectionflags	@"SHF_NOTE_NV_CUINFO"
        /*0018*/ 	.short	0x0002
        /*001a*/ 	.short	0x0064
        /*001c*/ 	.short	0x0082
	.zero		2


//--------------------- .nv.info                  --------------------------
	.section	.nv.info,"",@"SHT_CUDA_INFO"
	.align	4


	//----- nvinfo : EIATTR_REGCOUNT
	.align		4
        /*0000*/ 	.byte	0x04, 0x2f
        /*0002*/ 	.short	(.L_2 - .L_1)
	.align		4
.L_1:
        /*0004*/ 	.word	index@(_Z9num_paresv)
        /*0008*/ 	.word	0x00000018


	//----- nvinfo : EIATTR_FRAME_SIZE
	.align		4
.L_2:
        /*000c*/ 	.byte	0x04, 0x11
        /*000e*/ 	.short	(.L_4 - .L_3)
	.align		4
.L_3:
        /*0010*/ 	.word	index@(_Z9num_paresv)
        /*0014*/ 	.word	0x00000008


	//----- nvinfo : EIATTR_MIN_STACK_SIZE
	.align		4
.L_4:
        /*0018*/ 	.byte	0x04, 0x12
        /*001a*/ 	.short	(.L_6 - .L_5)
	.align		4
.L_5:
        /*001c*/ 	.word	index@(_Z9num_paresv)
        /*0020*/ 	.word	0x00000008
.L_6:


//--------------------- .nv.compat                --------------------------
	.section	.nv.compat,"",@"SHT_CUDA_COMPAT_INFO"
	.align	4
        /*0000*/ 	.byte	0x02, 0x09, 0x00, 0x00, 0x02, 0x02, 0x01, 0x00, 0x02, 0x05, 0x05, 0x00, 0x03, 0x07, 0x01, 0x01
        /*0010*/ 	.byte	0x02, 0x03, 0x00, 0x00, 0x02, 0x06, 0x01, 0x00, 0x04, 0x0b, 0x08, 0x00, 0x09, 0x00, 0x00, 0x00
        /*0020*/ 	.byte	0x00, 0x00, 0x00, 0x00


//--------------------- .nv.info._Z9num_paresv    --------------------------
	.section	.nv.info._Z9num_paresv,"",@"SHT_CUDA_INFO"
	.sectionflags	@""
	.align	4


	//----- nvinfo : EIATTR_CUDA_API_VERSION
	.align		4
        /*0000*/ 	.byte	0x04, 0x37
        /*0002*/ 	.short	(.L_8 - .L_7)
.L_7:
        /*0004*/ 	.word	0x00000082


	//----- nvinfo : EIATTR_SPARSE_MMA_MASK
	.align		4
.L_8:
        /*0008*/ 	.byte	0x03, 0x50
        /*000a*/ 	.short	0x0000


	//----- nvinfo : EIATTR_MAXREG_COUNT
	.align		4
        /*000c*/ 	.byte	0x03, 0x1b
        /*000e*/ 	.short	0x00ff


	//----- nvinfo : EIATTR_EXTERNS
	.align		4
        /*0010*/ 	.byte	0x04, 0x0f
        /*0012*/ 	.short	(.L_10 - .L_9)


	//   ....[0]....
	.align		4
.L_9:
        /*0014*/ 	.word	index@(vprintf)


	//----- nvinfo : EIATTR_MERCURY_ISA_VERSION
	.align		4
.L_10:
        /*0018*/ 	.byte	0x03, 0x5f
        /*001a*/ 	.short	0x0101


	//----- nvinfo : EIATTR_VRC_CTA_INIT_COUNT
	.align		4
        /*001c*/ 	.byte	0x02, 0x4a
	.zero		1
	.zero		1


	//----- nvinfo : EIATTR_SYSCALL_OFFSETS
	.align		4
        /*0020*/ 	.byte	0x04, 0x46
        /*0022*/ 	.short	(.L_12 - .L_11)


	//   ....[0]....
.L_11:
        /*0024*/ 	.word	0x00000140


	//----- nvinfo : EIATTR_EXIT_INSTR_OFFSETS
	.align		4
.L_12:
        /*0028*/ 	.byte	0x04, 0x1c
        /*002a*/ 	.short	(.L_14 - .L_13)


	//   ....[0]....
.L_13:
        /*002c*/ 	.word	0x000000c0


	//   ....[1]....
        /*0030*/ 	.word	0x00000150


	//----- nvinfo : EIATTR_CRS_STACK_SIZE
	.align		4
.L_14:
        /*0034*/ 	.byte	0x04, 0x1e
        /*0036*/ 	.short	(.L_16 - .L_15)
.L_15:
        /*0038*/ 	.word	0x00000000


	//----- nvinfo : EIATTR_SW_WAR
	.align		4
.L_16:
        /*003c*/ 	.byte	0x04, 0x36
        /*003e*/ 	.short	(.L_18 - .L_17)
.L_17:
        /*0040*/ 	.word	0x00000008
.L_18:


//--------------------- .nv.callgraph             --------------------------
	.section	.nv.callgraph,"",@"SHT_CUDA_CALLGRAPH"
	.align	4
	.sectionentsize	8
	.align		4
        /*0000*/ 	.word	0x00000000
	.align		4
        /*0004*/ 	.word	0xffffffff
	.align		4
        /*0008*/ 	.word	index@(_Z9num_paresv)
	.align		4
        /*000c*/ 	.word	index@(vprintf)
	.align		4
        /*0010*/ 	.word	0x00000000
	.align		4
        /*0014*/ 	.word	0xfffffffe
	.align		4
        /*0018*/ 	.word	0x00000000
	.align		4
        /*001c*/ 	.word	0xfffffffd
	.align		4
        /*0020*/ 	.word	0x00000000
	.align		4
        /*0024*/ 	.word	0xfffffffc


//--------------------- .nv.constant4             --------------------------
	.section	.nv.constant4,"a",@progbits
	.align	8
	.align		8
.nv.constant4:
        /*0000*/ 	.dword	vprintf
	.align		8
        /*0008*/ 	.dword	$str


//--------------------- .text._Z9num_paresv       --------------------------
	.section	.text._Z9num_paresv,"ax",@progbits
	.align	128
        .global         _Z9num_paresv
        .type           _Z9num_paresv,@function
        .size           _Z9num_paresv,(.L_x_2 - _Z9num_paresv)
        .other          _Z9num_paresv,@"STO_CUDA_ENTRY STV_DEFAULT"
_Z9num_paresv:
.text._Z9num_paresv:
[----:B------:R-:W0:Y:S01]  /*0000*/  LDC R1, c[0x0][0x37c] ;  /* 0x0000df00ff017b82 */ /* 0x000e220000000800 */
[----:B------:R-:W1:Y:S01]  /*0010*/  S2R R0, SR_TID.X ;  /* 0x0000000000007919 */ /* 0x000e620000002100 */
[----:B------:R-:W2:Y:S06]  /*0020*/  LDCU UR5, c[0x0][0x2fc] ;  /* 0x00005f80ff0577ac */ /* 0x000eac0008000800 */
[----:B------:R-:W1:Y:S01]  /*0030*/  S2UR UR6, SR_CTAID.X ;  /* 0x00000000000679c3 */ /* 0x000e620000002500 */
[----:B0-----:R-:W-:Y:S01]  /*0040*/  VIADD R1, R1, 0xfffffff8 ;  /* 0xfffffff801017836 */ /* 0x001fe20000000000 */
[----:B------:R-:W0:Y:S06]  /*0050*/  LDCU UR4, c[0x0][0x2f8] ;  /* 0x00005f00ff0477ac */ /* 0x000e2c0008000800 */
[----:B------:R-:W1:Y:S01]  /*0060*/  LDC R3, c[0x0][0x360] ;  /* 0x0000d800ff037b82 */ /* 0x000e620000000800 */
[----:B0-----:R-:W-:-:S05]  /*0070*/  IADD3 R6, P1, PT, R1, UR4, RZ ;  /* 0x0000000401067c10 */ /* 0x001fca000ff3e0ff */
[----:B--2---:R-:W-:Y:S02]  /*0080*/  IMAD.X R7, RZ, RZ, UR5, P1 ;  /* 0x00000005ff077e24 */ /* 0x004fe400088e06ff */
[----:B-1----:R-:W-:-:S05]  /*0090*/  IMAD R0, R3, UR6, R0 ;  /* 0x0000000603007c24 */ /* 0x002fca000f8e0200 */
[----:B------:R-:W-:-:S04]  /*00a0*/  LOP3.LUT R2, R0, 0x1, RZ, 0xc0, !PT ;  /* 0x0000000100027812 */ /* 0x000fc800078ec0ff */
[----:B------:R-:W-:-:S13]  /*00b0*/  ISETP.NE.U32.AND P0, PT, R2, 0x1, PT ;  /* 0x000000010200780c */ /* 0x000fda0003f05070 */
[----:B------:R-:W-:Y:S05]  /*00c0*/  @!P0 EXIT ;  /* 0x000000000000894d */ /* 0x000fea0003800000 */
[----:B------:R-:W-:Y:S01]  /*00d0*/  MOV R2, 0x0 ;  /* 0x0000000000027802 */ /* 0x000fe20000000f00 */
[----:B------:R0:W-:Y:S01]  /*00e0*/  STL [R1], R0 ;  /* 0x0000000001007387 */ /* 0x0001e20000100800 */
[----:B------:R-:W1:Y:S04]  /*00f0*/  LDCU.64 UR4, c[0x4][0x8] ;  /* 0x01000100ff0477ac */ /* 0x000e680008000a00 */
[----:B------:R-:W2:Y:S01]  /*0100*/  LDC.64 R2, c[0x4][R2] ;  /* 0x0100000002027b82 */ /* 0x000ea20000000a00 */
[----:B-1----:R-:W-:Y:S02]  /*0110*/  IMAD.U32 R4, RZ, RZ, UR4 ;  /* 0x00000004ff047e24 */ /* 0x002fe4000f8e00ff */
[----:B0-----:R-:W-:-:S07]  /*0120*/  IMAD.U32 R5, RZ, RZ, UR5 ;  /* 0x00000005ff057e24 */ /* 0x001fce000f8e00ff */
[----:B------:R-:W-:-:S07]  /*0130*/  LEPC R20, `(.L_x_0) ;  /* 0x000000001014794e */ /* 0x000fce0000000000 */
[----:B--2---:R-:W-:Y:S05]  /*0140*/  CALL.ABS.NOINC R2 ;  /* 0x0000000002007343 */ /* 0x004fea0003c00000 */
.L_x_0:
[----:B------:R-:W-:Y:S05]  /*0150*/  EXIT ;  /* 0x000000000000794d */ /* 0x000fea0003800000 */
.L_x_1:
[----:B------:R-:W-:-:S00]  /*0160*/  BRA `(.L_x_1) ;  /* 0xfffffffc00fc7947 */ /* 0x000fc0000383ffff */
[----:B------:R-:W-:-:S00]  /*0170*/  NOP ;  /* 0x0000000000007918 */ /* 0x000fc00000000000 */
        /* <DEDUP_REMOVED lines=8> */
.L_x_2:


//--------------------- .nv.global.init           --------------------------
	.section	.nv.global.init,"aw",@progbits
.nv.global.init:
	.type		$str,@object
	.size		$str,(.L_0 - $str)
$str:
        /*0000*/ 	.byte	0x25, 0x64, 0x20, 0x0a, 0x00
.L_0:


//--------------------- .nv.shared.reserved.0     --------------------------
	.section	.nv.shared.reserved.0,"aw",@nobits
	.weak		__nv_reservedSMEM_offset_0_alias
	.size		__nv_reservedSMEM_offset_0_alias, 0, 64
	.other		__nv_reservedSMEM_offset_0_alias,@"STO_CUDA_RESERVED_SHARED STV_DEFAULT"
__nv_reservedSMEM_offset_0_alias:
	.zero		0
	.zero		64


//--------------------- .nv.constant0._Z9num_paresv --------------------------
	.section	.nv.constant0._Z9num_paresv,"a",@progbits
	.sectionflags	@""
	.align	4
.nv.constant0._Z9num_paresv:
	.zero		896


//--------------------- SYMBOLS --------------------------

	.type		.nv.reservedSmem.offset0,@object
	.size		.nv.reservedSmem.offset0,0x4
	.type		vprintf,@function
